	.headerflags	@"EF_CUDA_TEXMODE_UNIFIED EF_CUDA_64BIT_ADDRESS EF_CUDA_SM86 EF_CUDA_VIRTUAL_SM(EF_CUDA_SM86)"
	.elftype	@"ET_EXEC"


//--------------------- .nv.info                  --------------------------
	.section	.nv.info,"",@"SHT_CUDA_INFO"
	.align	4


	//----- nvinfo : EIATTR_REGCOUNT
	.align		4
        /*0000*/ 	.byte	0x04, 0x2f
        /*0002*/ 	.short	(.L_1 - .L_0)
	.align		4
.L_0:
        /*0004*/ 	.word	index@(triton__0d1d2d3d4d5d678)
        /*0008*/ 	.word	0x0000001c


	//----- nvinfo : EIATTR_MAX_STACK_SIZE
	.align		4
.L_1:
        /*000c*/ 	.byte	0x04, 0x23
        /*000e*/ 	.short	(.L_3 - .L_2)
	.align		4
.L_2:
        /*0010*/ 	.word	index@(triton__0d1d2d3d4d5d678)
        /*0014*/ 	.word	0x00000000


	//----- nvinfo : EIATTR_MIN_STACK_SIZE
	.align		4
.L_3:
        /*0018*/ 	.byte	0x04, 0x12
        /*001a*/ 	.short	(.L_5 - .L_4)
	.align		4
.L_4:
        /*001c*/ 	.word	index@(triton__0d1d2d3d4d5d678)
        /*0020*/ 	.word	0x00000000


	//----- nvinfo : EIATTR_FRAME_SIZE
	.align		4
.L_5:
        /*0024*/ 	.byte	0x04, 0x11
        /*0026*/ 	.short	(.L_7 - .L_6)
	.align		4
.L_6:
        /*0028*/ 	.word	index@(triton__0d1d2d3d4d5d678)
        /*002c*/ 	.word	0x00000000
.L_7:


//--------------------- .nv.info.triton__0d1d2d3d4d5d678 --------------------------
	.section	.nv.info.triton__0d1d2d3d4d5d678,"",@"SHT_CUDA_INFO"
	.align	4


	//----- nvinfo : EIATTR_CUDA_API_VERSION
	.align		4
        /*0000*/ 	.byte	0x04, 0x37
        /*0002*/ 	.short	(.L_9 - .L_8)
.L_8:
        /*0004*/ 	.word	0x0000007b


	//----- nvinfo : EIATTR_SW2861232_WAR
	.align		4
.L_9:
        /*0008*/ 	.byte	0x01, 0x35
	.zero		2


	//----- nvinfo : EIATTR_PARAM_CBANK
	.align		4
        /*000c*/ 	.byte	0x04, 0x0a
        /*000e*/ 	.short	(.L_11 - .L_10)
	.align		4
.L_10:
        /*0010*/ 	.word	index@(.nv.constant0.triton__0d1d2d3d4d5d678)
        /*0014*/ 	.short	0x0160
        /*0016*/ 	.short	0x0040


	//----- nvinfo : EIATTR_CBANK_PARAM_SIZE
	.align		4
.L_11:
        /*0018*/ 	.byte	0x03, 0x19
        /*001a*/ 	.short	0x0040


	//----- nvinfo : EIATTR_KPARAM_INFO
	.align		4
        /*001c*/ 	.byte	0x04, 0x17
        /*001e*/ 	.short	(.L_13 - .L_12)
.L_12:
        /*0020*/ 	.word	0x00000000
        /*0024*/ 	.short	0x0008
        /*0026*/ 	.short	0x003c
        /*0028*/ 	.byte	0x00, 0xf0, 0x11, 0x00


	//----- nvinfo : EIATTR_KPARAM_INFO
	.align		4
.L_13:
        /*002c*/ 	.byte	0x04, 0x17
        /*002e*/ 	.short	(.L_15 - .L_14)
.L_14:
        /*0030*/ 	.word	0x00000000
        /*0034*/ 	.short	0x0007
        /*0036*/ 	.short	0x0038
        /*0038*/ 	.byte	0x00, 0xf0, 0x11, 0x00


	//----- nvinfo : EIATTR_KPARAM_INFO
	.align		4
.L_15:
        /*003c*/ 	.byte	0x04, 0x17
        /*003e*/ 	.short	(.L_17 - .L_16)
.L_16:
        /*0040*/ 	.word	0x00000000
        /*0044*/ 	.short	0x0006
        /*0046*/ 	.short	0x0030
        /*0048*/ 	.byte	0x00, 0xf0, 0x21, 0x00


	//----- nvinfo : EIATTR_KPARAM_INFO
	.align		4
.L_17:
        /*004c*/ 	.byte	0x04, 0x17
        /*004e*/ 	.short	(.L_19 - .L_18)
.L_18:
        /*0050*/ 	.word	0x00000000
        /*0054*/ 	.short	0x0005
        /*0056*/ 	.short	0x0028
        /*0058*/ 	.byte	0x00, 0xf0, 0x21, 0x00


	//----- nvinfo : EIATTR_KPARAM_INFO
	.align		4
.L_19:
        /*005c*/ 	.byte	0x04, 0x17
        /*005e*/ 	.short	(.L_21 - .L_20)
.L_20:
        /*0060*/ 	.word	0x00000000
        /*0064*/ 	.short	0x0004
        /*0066*/ 	.short	0x0020
        /*0068*/ 	.byte	0x00, 0xf0, 0x21, 0x00


	//----- nvinfo : EIATTR_KPARAM_INFO
	.align		4
.L_21:
        /*006c*/ 	.byte	0x04, 0x17
        /*006e*/ 	.short	(.L_23 - .L_22)
.L_22:
        /*0070*/ 	.word	0x00000000
        /*0074*/ 	.short	0x0003
        /*0076*/ 	.short	0x0018
        /*0078*/ 	.byte	0x00, 0xf0, 0x21, 0x00


	//----- nvinfo : EIATTR_KPARAM_INFO
	.align		4
.L_23:
        /*007c*/ 	.byte	0x04, 0x17
        /*007e*/ 	.short	(.L_25 - .L_24)
.L_24:
        /*0080*/ 	.word	0x00000000
        /*0084*/ 	.short	0x0002
        /*0086*/ 	.short	0x0010
        /*0088*/ 	.byte	0x00, 0xf0, 0x21, 0x00


	//----- nvinfo : EIATTR_KPARAM_INFO
	.align		4
.L_25:
        /*008c*/ 	.byte	0x04, 0x17
        /*008e*/ 	.short	(.L_27 - .L_26)
.L_26:
        /*0090*/ 	.word	0x00000000
        /*0094*/ 	.short	0x0001
        /*0096*/ 	.short	0x0008
        /*0098*/ 	.byte	0x00, 0xf0, 0x21, 0x00


	//----- nvinfo : EIATTR_KPARAM_INFO
	.align		4
.L_27:
        /*009c*/ 	.byte	0x04, 0x17
        /*009e*/ 	.short	(.L_29 - .L_28)
.L_28:
        /*00a0*/ 	.word	0x00000000
        /*00a4*/ 	.short	0x0000
        /*00a6*/ 	.short	0x0000
        /*00a8*/ 	.byte	0x00, 0xf0, 0x21, 0x00


	//----- nvinfo : EIATTR_MAXREG_COUNT
	.align		4
.L_29:
        /*00ac*/ 	.byte	0x03, 0x1b
        /*00ae*/ 	.short	0x00ff


	//----- nvinfo : EIATTR_COOP_GROUP_MASK_REGIDS
	.align		4
        /*00b0*/ 	.byte	0x04, 0x29
        /*00b2*/ 	.short	(.L_31 - .L_30)


	//   ....[0]....
.L_30:
        /*00b4*/ 	.word	0xffffffff


	//   ....[1]....
        /*00b8*/ 	.word	0xffffffff


	//   ....[2]....
        /*00bc*/ 	.word	0xffffffff


	//   ....[3]....
        /*00c0*/ 	.word	0xffffffff


	//   ....[4]....
        /*00c4*/ 	.word	0xffffffff


	//   ....[5]....
        /*00c8*/ 	.word	0xffffffff


	//----- nvinfo : EIATTR_COOP_GROUP_INSTR_OFFSETS
	.align		4
.L_31:
        /*00cc*/ 	.byte	0x04, 0x28
        /*00ce*/ 	.short	(.L_33 - .L_32)


	//   ....[0]....
.L_32:
        /*00d0*/ 	.word	0x00000330


	//   ....[1]....
        /*00d4*/ 	.word	0x00000350


	//   ....[2]....
        /*00d8*/ 	.word	0x00000370


	//   ....[3]....
        /*00dc*/ 	.word	0x000003a0


	//   ....[4]....
        /*00e0*/ 	.word	0x000003d0


	//   ....[5]....
        /*00e4*/ 	.word	0x00000460


	//----- nvinfo : EIATTR_EXIT_INSTR_OFFSETS
	.align		4
.L_33:
        /*00e8*/ 	.byte	0x04, 0x1c
        /*00ea*/ 	.short	(.L_35 - .L_34)


	//   ....[0]....
.L_34:
        /*00ec*/ 	.word	0x00000540


	//   ....[1]....
        /*00f0*/ 	.word	0x00000560


	//----- nvinfo : EIATTR_MAX_THREADS
	.align		4
.L_35:
        /*00f4*/ 	.byte	0x04, 0x05
        /*00f6*/ 	.short	(.L_37 - .L_36)
.L_36:
        /*00f8*/ 	.word	0x00000040
        /*00fc*/ 	.word	0x00000001
        /*0100*/ 	.word	0x00000001
.L_37:


//--------------------- .nv.rel.action            --------------------------
	.section	.nv.rel.action,"",@"SHT_CUDA_RELOCINFO"
	.align	8
	.sectionentsize	8
        /*0000*/ 	.byte	0x73, 0x00, 0x00, 0x00, 0x00, 0x00, 0x00, 0x00, 0x00, 0x00, 0x00, 0x11, 0x25, 0x00, 0x05, 0x36


//--------------------- .nv.constant0.triton__0d1d2d3d4d5d678 --------------------------
	.section	.nv.constant0.triton__0d1d2d3d4d5d678,"a",@progbits
	.align	4
.nv.constant0.triton__0d1d2d3d4d5d678:
	.zero		416


//--------------------- .text.triton__0d1d2d3d4d5d678 --------------------------
	.section	.text.triton__0d1d2d3d4d5d678,"ax",@progbits
	.sectionflags	@"SHF_BARRIERS=1"
	.sectioninfo	@"SHI_REGISTERS=28"
	.align	128
        .global         triton__0d1d2d3d4d5d678
        .type           triton__0d1d2d3d4d5d678,@function
        .size           triton__0d1d2d3d4d5d678,(.L_x_1 - triton__0d1d2d3d4d5d678)
        .other          triton__0d1d2d3d4d5d678,@"STO_CUDA_ENTRY STV_DEFAULT"
triton__0d1d2d3d4d5d678:
.text.triton__0d1d2d3d4d5d678:
[----:B------:R-:W-:-:S02]  /*0000*/  MOV R1, c[0x0][0x28] ;  /* 0x00000a0000017a02 */ /* 0x000fc40000000f00 */
[----:B------:R-:W0:Y:S01]  /*0010*/  S2R R15, SR_CTAID.X ;  /* 0x00000000000f7919 */ /* 0x000e220000002500 */
[----:B------:R-:W-:Y:S01]  /*0020*/  CS2R R4, SRZ ;  /* 0x0000000000047805 */ /* 0x000fe2000001ff00 */
[----:B------:R-:W-:Y:S01]  /*0030*/  ULDC.64 UR4, c[0x0][0x118] ;  /* 0x0000460000047ab9 */ /* 0x000fe20000000a00 */
[----:B------:R-:W-:Y:S01]  /*0040*/  IMAD.MOV.U32 R25, RZ, RZ, 0x4 ;  /* 0x00000004ff197424 */ /* 0x000fe200078e00ff */
[----:B------:R-:W1:Y:S01]  /*0050*/  S2R R22, SR_TID.X ;  /* 0x0000000000167919 */ /* 0x000e620000002100 */
[C---:B0-----:R-:W-:Y:S01]  /*0060*/  IMAD.HI R0, R15.reuse, 0x2fa0be83, RZ ;  /* 0x2fa0be830f007827 */ /* 0x041fe200078e02ff */
[----:B------:R-:W-:-:S04]  /*0070*/  ISETP.GE.AND P0, PT, R15, c[0x0][0x198], PT ;  /* 0x000066000f007a0c */ /* 0x000fc80003f06270 */
[----:B------:R-:W-:-:S04]  /*0080*/  SHF.R.U32.HI R3, RZ, 0x1f, R0 ;  /* 0x0000001fff037819 */ /* 0x000fc80000011600 */
[----:B------:R-:W-:Y:S02]  /*0090*/  LEA.HI.SX32 R14, R0, R3, 0x1b ;  /* 0x00000003000e7211 */ /* 0x000fe400078fdaff */
[----:B------:R-:W-:Y:S02]  /*00a0*/  MOV R3, 0x8 ;  /* 0x0000000800037802 */ /* 0x000fe40000000f00 */
[----:B-1----:R-:W-:Y:S01]  /*00b0*/  LOP3.LUT R0, R22, 0x3f, RZ, 0xc0, !PT ;  /* 0x0000003f16007812 */ /* 0x002fe200078ec0ff */
[C---:B------:R-:W-:Y:S02]  /*00c0*/  IMAD R15, R14.reuse, -0xac, R15 ;  /* 0xffffff540e0f7824 */ /* 0x040fe400078e020f */
[----:B------:R-:W-:Y:S01]  /*00d0*/  IMAD.WIDE R2, R14, R3, c[0x0][0x160] ;  /* 0x000058000e027625 */ /* 0x000fe200078e0203 */
[----:B------:R-:W-:-:S03]  /*00e0*/  ISETP.LT.U32.AND P1, PT, R0, 0x32, !P0 ;  /* 0x000000320000780c */ /* 0x000fc60004721070 */
[----:B------:R-:W-:Y:S01]  /*00f0*/  IMAD R7, R0, 0xac, R15 ;  /* 0x000000ac00077824 */ /* 0x000fe200078e020f */
[----:B------:R0:W2:Y:S01]  /*0100*/  @!P0 LDG.E.EL.64 R4, [R2.64] ;  /* 0x0000000402048981 */ /* 0x0000a2000c2e1b00 */
[----:B------:R-:W-:Y:S02]  /*0110*/  CS2R R16, SRZ ;  /* 0x0000000000107805 */ /* 0x000fe4000001ff00 */
[C---:B------:R-:W-:Y:S02]  /*0120*/  IMAD R10, R14.reuse, 0x2198, R7 ;  /* 0x000021980e0a7824 */ /* 0x040fe400078e0207 */
[----:B------:R-:W-:Y:S01]  /*0130*/  IMAD.WIDE R6, R14, R25, c[0x0][0x168] ;  /* 0x00005a000e067625 */ /* 0x000fe200078e0219 */
[----:B------:R-:W-:-:S03]  /*0140*/  CS2R R18, SRZ ;  /* 0x0000000000127805 */ /* 0x000fc6000001ff00 */
[CC--:B------:R-:W-:Y:S01]  /*0150*/  IMAD.WIDE R8, R10.reuse, R25.reuse, c[0x0][0x170] ;  /* 0x00005c000a087625 */ /* 0x0c0fe200078e0219 */
[----:B------:R1:W3:Y:S03]  /*0160*/  @!P0 LDG.E.EL R16, [R6.64] ;  /* 0x0000000406108981 */ /* 0x0002e6000c2e1900 */
[-C--:B------:R-:W-:Y:S01]  /*0170*/  IMAD.WIDE R10, R10, R25.reuse, c[0x0][0x180] ;  /* 0x000060000a0a7625 */ /* 0x080fe200078e0219 */
[----:B------:R4:W5:Y:S03]  /*0180*/  @P1 LDG.E R17, [R8.64] ;  /* 0x0000000408111981 */ /* 0x000966000c1e1900 */
[-C--:B0-----:R-:W-:Y:S01]  /*0190*/  IMAD.WIDE R2, R15, R25.reuse, c[0x0][0x178] ;  /* 0x00005e000f027625 */ /* 0x081fe200078e0219 */
[----:B------:R-:W5:Y:S04]  /*01a0*/  @P1 LDG.E R19, [R10.64] ;  /* 0x000000040a131981 */ /* 0x000f68000c1e1900 */
[----:B------:R0:W5:Y:S01]  /*01b0*/  @!P0 LDG.E.EL R18, [R2.64] ;  /* 0x0000000402128981 */ /* 0x000162000c2e1900 */
[----:B------:R-:W-:Y:S01]  /*01c0*/  MOV R21, RZ ;  /* 0x000000ff00157202 */ /* 0x000fe20000000f00 */
[----:B------:R-:W-:-:S05]  /*01d0*/  IMAD.WIDE R12, R14, R25, c[0x0][0x188] ;  /* 0x000062000e0c7625 */ /* 0x000fca00078e0219 */
[----:B------:R-:W5:Y:S01]  /*01e0*/  @!P0 LDG.E.EL R21, [R12.64] ;  /* 0x000000040c158981 */ /* 0x000f62000c2e1900 */
[----:B-1----:R-:W1:Y:S01]  /*01f0*/  I2F.F64 R6, R0 ;  /* 0x0000000000067312 */ /* 0x002e620000201c00 */
[----:B------:R-:W-:Y:S01]  /*0200*/  ISETP.EQ.AND P0, PT, R0, RZ, !P0 ;  /* 0x000000ff0000720c */ /* 0x000fe20004702270 */
[----:B--2---:R-:W4:-:S04]  /*0210*/  DSETP.NAN.AND P3, PT, R4, R4, PT ;  /* 0x000000040400722a */ /* 0x004f080003f68000 */
[----:B------:R-:W0:Y:S02]  /*0220*/  DSETP.GEU.AND P2, PT, R4, 50, PT ;  /* 0x404900000400742a */ /* 0x000e240003f4e000 */
[----:B----4-:R-:W-:Y:S02]  /*0230*/  FSEL R9, R4, RZ, P3 ;  /* 0x000000ff04097208 */ /* 0x010fe40001800000 */
[----:B------:R-:W-:Y:S02]  /*0240*/  FSEL R23, R5, 3.140625, P3 ;  /* 0x4049000005177808 */ /* 0x000fe40001800000 */
[----:B---3--:R-:W-:Y:S02]  /*0250*/  LOP3.LUT P3, RZ, R16, 0x7fffffff, RZ, 0xc0, !PT ;  /* 0x7fffffff10ff7812 */ /* 0x008fe4000786c0ff */
[----:B0-----:R-:W-:Y:S02]  /*0260*/  FSEL R2, R4, R9, !P2 ;  /* 0x0000000904027208 */ /* 0x001fe40005000000 */
[----:B-----5:R-:W-:-:S02]  /*0270*/  SEL R17, R17, RZ, P1 ;  /* 0x000000ff11117207 */ /* 0x020fc40000800000 */
[----:B------:R-:W-:Y:S02]  /*0280*/  FSEL R3, R5, R23, !P2 ;  /* 0x0000001705037208 */ /* 0x000fe40005000000 */
[----:B------:R-:W-:Y:S01]  /*0290*/  SEL R19, R19, RZ, P1 ;  /* 0x000000ff13137207 */ /* 0x000fe20000800000 */
[----:B------:R-:W-:-:S03]  /*02a0*/  FADD R18, R17, R18 ;  /* 0x0000001211127221 */ /* 0x000fc60000000000 */
[----:B-1----:R0:W1:Y:S02]  /*02b0*/  DSETP.GT.AND P2, PT, R2, R6, PT ;  /* 0x000000060200722a */ /* 0x0020640003f44000 */
[----:B0-----:R-:W-:Y:S01]  /*02c0*/  SHF.R.U32.HI R6, RZ, 0x3, R22 ;  /* 0x00000003ff067819 */ /* 0x001fe20000011616 */
[----:B------:R-:W-:-:S03]  /*02d0*/  FADD R18, R19, R18 ;  /* 0x0000001213127221 */ /* 0x000fc60000000000 */
[----:B------:R-:W-:Y:S02]  /*02e0*/  LOP3.LUT R6, R6, 0x4, RZ, 0xc0, !PT ;  /* 0x0000000406067812 */ /* 0x000fe400078ec0ff */
[----:B-1----:R-:W-:Y:S02]  /*02f0*/  @P3 FSEL R18, R18, RZ, P2 ;  /* 0x000000ff12123208 */ /* 0x002fe40001000000 */
[----:B------:R-:W-:Y:S02]  /*0300*/  ISETP.GE.AND P2, PT, R22, 0x2, PT ;  /* 0x000000021600780c */ /* 0x000fe40003f46270 */
[----:B------:R-:W-:Y:S02]  /*0310*/  FSEL R18, R18, RZ, P1 ;  /* 0x000000ff12127208 */ /* 0x000fe40000800000 */
[----:B------:R-:W-:-:S03]  /*0320*/  LOP3.LUT P1, RZ, R22, 0x1f, RZ, 0xc0, !PT ;  /* 0x0000001f16ff7812 */ /* 0x000fc6000782c0ff */
[----:B------:R-:W0:Y:S02]  /*0330*/  SHFL.BFLY PT, R3, R18, 0x10, 0x1f ;  /* 0x0e001f0012037f89 */ /* 0x000e2400000e0000 */
[----:B0-----:R-:W-:-:S05]  /*0340*/  FADD R3, R18, R3 ;  /* 0x0000000312037221 */ /* 0x001fca0000000000 */
[----:B------:R-:W0:Y:S02]  /*0350*/  SHFL.BFLY PT, R2, R3, 0x8, 0x1f ;  /* 0x0d001f0003027f89 */ /* 0x000e2400000e0000 */
[----:B0-----:R-:W-:-:S05]  /*0360*/  FADD R2, R3, R2 ;  /* 0x0000000203027221 */ /* 0x001fca0000000000 */
[----:B------:R-:W0:Y:S02]  /*0370*/  SHFL.BFLY PT, R5, R2, 0x4, 0x1f ;  /* 0x0c801f0002057f89 */ /* 0x000e2400000e0000 */
[----:B0-----:R-:W-:Y:S01]  /*0380*/  FADD R5, R2, R5 ;  /* 0x0000000502057221 */ /* 0x001fe20000000000 */
[----:B------:R-:W-:-:S04]  /*0390*/  LOP3.LUT R2, R22, 0x1, RZ, 0xc0, !PT ;  /* 0x0000000116027812 */ /* 0x000fc800078ec0ff */
[----:B------:R-:W0:Y:S02]  /*03a0*/  SHFL.BFLY PT, R4, R5, 0x2, 0x1f ;  /* 0x0c401f0005047f89 */ /* 0x000e2400000e0000 */
[----:B0-----:R-:W-:Y:S01]  /*03b0*/  FADD R4, R5, R4 ;  /* 0x0000000405047221 */ /* 0x001fe20000000000 */
[----:B------:R-:W-:-:S04]  /*03c0*/  IMAD.MOV.U32 R5, RZ, RZ, 0x3e800000 ;  /* 0x3e800000ff057424 */ /* 0x000fc800078e00ff */
[----:B------:R-:W0:Y:S02]  /*03d0*/  SHFL.BFLY PT, R7, R4, 0x1, 0x1f ;  /* 0x0c201f0004077f89 */ /* 0x000e2400000e0000 */
[----:B0-----:R-:W-:-:S05]  /*03e0*/  FADD R7, R4, R7 ;  /* 0x0000000704077221 */ /* 0x001fca0000000000 */
[----:B------:R-:W-:Y:S04]  /*03f0*/  @!P1 STS [R6], R7 ;  /* 0x0000000706009388 */ /* 0x000fe80000000800 */
[----:B------:R-:W-:Y:S06]  /*0400*/  BAR.SYNC 0x0 ;  /* 0x0000000000007b1d */ /* 0x000fec0000000000 */
[----:B------:R-:W0:Y:S01]  /*0410*/  @!P2 LDS R20, [R22.X4] ;  /* 0x000000001614a984 */ /* 0x000e220000004800 */
[----:B------:R-:W-:-:S02]  /*0420*/  ISETP.NE.U32.AND P1, PT, R2, 0x1, PT ;  /* 0x000000010200780c */ /* 0x000fc40003f25070 */
[----:B------:R-:W-:Y:S02]  /*0430*/  FSETP.GT.AND P2, PT, |R21|, 8.50705917302346158658e+37, PT ;  /* 0x7e8000001500780b */ /* 0x000fe40003f44200 */
[----:B------:R-:W-:Y:S02]  /*0440*/  ISETP.LT.AND P1, PT, R22, 0x2, P1 ;  /* 0x000000021600780c */ /* 0x000fe40000f21270 */
[----:B------:R-:W-:Y:S01]  /*0450*/  FSEL R5, R5, 1, P2 ;  /* 0x3f80000005057808 */ /* 0x000fe20001000000 */
[----:B0-----:R-:W0:Y:S02]  /*0460*/  SHFL.BFLY PT, R3, R20, 0x1, 0x1f ;  /* 0x0c201f0014037f89 */ /* 0x001e2400000e0000 */
[----:B0-----:R-:W-:-:S08]  /*0470*/  FADD R3, R20, R3 ;  /* 0x0000000314037221 */ /* 0x001fd00000000000 */
[----:B------:R-:W-:Y:S04]  /*0480*/  @P1 STS [R22.X4], R3 ;  /* 0x0000000316001388 */ /* 0x000fe80000004800 */
[----:B------:R-:W-:Y:S06]  /*0490*/  BAR.SYNC 0x0 ;  /* 0x0000000000007b1d */ /* 0x000fec0000000000 */
[----:B------:R-:W0:Y:S01]  /*04a0*/  LDS R4, [RZ] ;  /* 0x00000000ff047984 */ /* 0x000e220000000800 */
[C---:B------:R-:W-:Y:S01]  /*04b0*/  FSETP.GEU.AND P1, PT, |R21|.reuse, 1.175494350822287508e-38, PT ;  /* 0x008000001500780b */ /* 0x040fe20003f2e200 */
[----:B------:R-:W-:Y:S01]  /*04c0*/  @P2 FMUL R21, R21, 0.25 ;  /* 0x3e80000015152820 */ /* 0x000fe20000400000 */
[----:B------:R-:W-:-:S11]  /*04d0*/  IMAD R3, R14, 0x750, R15 ;  /* 0x000007500e037824 */ /* 0x000fd600078e020f */
[----:B------:R-:W-:Y:S01]  /*04e0*/  @!P1 FMUL R21, R21, 16777216 ;  /* 0x4b80000015159820 */ /* 0x000fe20000400000 */
[----:B------:R-:W-:-:S03]  /*04f0*/  @!P1 FMUL R5, R5, 16777216 ;  /* 0x4b80000005059820 */ /* 0x000fc60000400000 */
[----:B------:R-:W1:Y:S02]  /*0500*/  MUFU.RCP R2, R21 ;  /* 0x0000001500027308 */ /* 0x000e640000001000 */
[----:B-1----:R-:W-:Y:S01]  /*0510*/  FMUL R5, R2, R5 ;  /* 0x0000000502057220 */ /* 0x002fe20000400000 */
[----:B------:R-:W-:-:S03]  /*0520*/  IMAD.WIDE R2, R3, R25, c[0x0][0x190] ;  /* 0x0000640003027625 */ /* 0x000fc600078e0219 */
[----:B0-----:R-:W-:Y:S01]  /*0530*/  FMUL R5, R4, R5 ;  /* 0x0000000504057220 */ /* 0x001fe20000400000 */
[----:B------:R-:W-:Y:S06]  /*0540*/  @!P0 EXIT ;  /* 0x000000000000894d */ /* 0x000fec0003800000 */
[----:B------:R-:W-:Y:S01]  /*0550*/  STG.E [R2.64], R5 ;  /* 0x0000000502007986 */ /* 0x000fe2000c101904 */
[----:B------:R-:W-:Y:S05]  /*0560*/  EXIT ;  /* 0x000000000000794d */ /* 0x000fea0003800000 */
.L_x_0:
[----:B------:R-:W-:-:S00]  /*0570*/  BRA `(.L_x_0) ;  /* 0xfffffff000007947 */ /* 0x000fc0000383ffff */
[----:B------:R-:W-:-:S00]  /*0580*/  NOP ;  /* 0x0000000000007918 */ /* 0x000fc00000000000 */
[----:B------:R-:W-:-:S00]  /*0590*/  NOP ;  /* 0x0000000000007918 */ /* 0x000fc00000000000 */
[----:B------:R-:W-:-:S00]  /*05a0*/  NOP ;  /* 0x0000000000007918 */ /* 0x000fc00000000000 */
[----:B------:R-:W-:-:S00]  /*05b0*/  NOP ;  /* 0x0000000000007918 */ /* 0x000fc00000000000 */
[----:B------:R-:W-:-:S00]  /*05c0*/  NOP ;  /* 0x0000000000007918 */ /* 0x000fc00000000000 */
[----:B------:R-:W-:-:S00]  /*05d0*/  NOP ;  /* 0x0000000000007918 */ /* 0x000fc00000000000 */
[----:B------:R-:W-:-:S00]  /*05e0*/  NOP ;  /* 0x0000000000007918 */ /* 0x000fc00000000000 */
[----:B------:R-:W-:-:S00]  /*05f0*/  NOP ;  /* 0x0000000000007918 */ /* 0x000fc00000000000 */
.L_x_1:


//--------------------- .nv.shared.triton__0d1d2d3d4d5d678 --------------------------
	.section	.nv.shared.triton__0d1d2d3d4d5d678,"aw",@nobits
	.align	16
